//
// Generated by NVIDIA NVVM Compiler
//
// Compiler Build ID: CL-36424714
// Cuda compilation tools, release 13.0, V13.0.88
// Based on NVVM 20.0.0
//

.version 9.0
.target sm_100
.address_size 64

	// .globl	_Z4loopPii

.visible .entry _Z4loopPii(
	.param .u64 .ptr .align 1 _Z4loopPii_param_0,
	.param .u32 _Z4loopPii_param_1
)
{
	.reg .pred 	%p<2>;
	.reg .b32 	%r<3>;
	.reg .b64 	%rd<5>;

	ld.param.u64 	%rd1, [_Z4loopPii_param_0];
	cvta.to.global.u64 	%rd2, %rd1;
	mov.u32 	%r1, %tid.x;
	mul.wide.u32 	%rd3, %r1, 4;
	add.s64 	%rd4, %rd2, %rd3;
	setp.eq.s32 	%p1, %r1, 0;
	selp.b32 	%r2, 9, 7, %p1;
	st.global.u32 	[%rd4], %r2;
	ret;

}


// ===== COMPILED SASS (sm_100) =====

	.target	sm_100

	.elftype	@"ET_EXEC"


//--------------------- .note.nv.tkinfo           --------------------------
	.section	.note.nv.tkinfo,"",@"SHT_NOTE"
	.sectionflags	@"SHF_NOTE_NV_TKINFO"
	.tkinfo
        /*0018*/ 	.word	0x00000002
        /*0030*/ 	.string	""
        /*0030*/ 	.string	"ptxas"
        /*0030*/ 	.string	"Cuda compilation tools, release 13.0, V13.0.88"
        /*0030*/ 	.string	"Build cuda_13.0.r13.0/compiler.36424714_0"
        /*0030*/ 	.string	"-arch sm_100 -m 64 "



//--------------------- .note.nv.cuinfo           --------------------------
	.section	.note.nv.cuinfo,"",@"SHT_NOTE"
	.sectionflags	@"SHF_NOTE_NV_CUINFO"
        /*0018*/ 	.short	0x0002
        /*001a*/ 	.short	0x0064
        /*001c*/ 	.short	0x0082
	.zero		2


//--------------------- .nv.info                  --------------------------
	.section	.nv.info,"",@"SHT_CUDA_INFO"
	.align	4


	//----- nvinfo : EIATTR_REGCOUNT
	.align		4
        /*0000*/ 	.byte	0x04, 0x2f
        /*0002*/ 	.short	(.L_1 - .L_0)
	.align		4
.L_0:
        /*0004*/ 	.word	index@(_Z4loopPii)
        /*0008*/ 	.word	0x00000008


	//----- nvinfo : EIATTR_FRAME_SIZE
	.align		4
.L_1:
        /*000c*/ 	.byte	0x04, 0x11
        /*000e*/ 	.short	(.L_3 - .L_2)
	.align		4
.L_2:
        /*0010*/ 	.word	index@(_Z4loopPii)
        /*0014*/ 	.word	0x00000000


	//----- nvinfo : EIATTR_MIN_STACK_SIZE
	.align		4
.L_3:
        /*0018*/ 	.byte	0x04, 0x12
        /*001a*/ 	.short	(.L_5 - .L_4)
	.align		4
.L_4:
        /*001c*/ 	.word	index@(_Z4loopPii)
        /*0020*/ 	.word	0x00000000
.L_5:


//--------------------- .nv.compat                --------------------------
	.section	.nv.compat,"",@"SHT_CUDA_COMPAT_INFO"
	.align	4
        /*0000*/ 	.byte	0x02, 0x09, 0x00, 0x00, 0x02, 0x02, 0x01, 0x00, 0x02, 0x05, 0x05, 0x00, 0x03, 0x07, 0x01, 0x01
        /*0010*/ 	.byte	0x02, 0x03, 0x00, 0x00, 0x02, 0x06, 0x01, 0x00, 0x04, 0x0b, 0x08, 0x00, 0x09, 0x00, 0x00, 0x00
        /*0020*/ 	.byte	0x00, 0x00, 0x00, 0x00


//--------------------- .nv.info._Z4loopPii       --------------------------
	.section	.nv.info._Z4loopPii,"",@"SHT_CUDA_INFO"
	.sectionflags	@""
	.align	4


	//----- nvinfo : EIATTR_CUDA_API_VERSION
	.align		4
        /*0000*/ 	.byte	0x04, 0x37
        /*0002*/ 	.short	(.L_7 - .L_6)
.L_6:
        /*0004*/ 	.word	0x00000082


	//----- nvinfo : EIATTR_KPARAM_INFO
	.align		4
.L_7:
        /*0008*/ 	.byte	0x04, 0x17
        /*000a*/ 	.short	(.L_9 - .L_8)
.L_8:
        /*000c*/ 	.word	0x00000000
        /*0010*/ 	.short	0x0001
        /*0012*/ 	.short	0x0008
        /*0014*/ 	.byte	0x00, 0xf0, 0x11, 0x00


	//----- nvinfo : EIATTR_KPARAM_INFO
	.align		4
.L_9:
        /*0018*/ 	.byte	0x04, 0x17
        /*001a*/ 	.short	(.L_11 - .L_10)
.L_10:
        /*001c*/ 	.word	0x00000000
        /*0020*/ 	.short	0x0000
        /*0022*/ 	.short	0x0000
        /*0024*/ 	.byte	0x00, 0xf5, 0x21, 0x00


	//----- nvinfo : EIATTR_SPARSE_MMA_MASK
	.align		4
.L_11:
        /*0028*/ 	.byte	0x03, 0x50
        /*002a*/ 	.short	0x0000


	//----- nvinfo : EIATTR_MAXREG_COUNT
	.align		4
        /*002c*/ 	.byte	0x03, 0x1b
        /*002e*/ 	.short	0x00ff


	//----- nvinfo : EIATTR_MERCURY_ISA_VERSION
	.align		4
        /*0030*/ 	.byte	0x03, 0x5f
        /*0032*/ 	.short	0x0101


	//----- nvinfo : EIATTR_VRC_CTA_INIT_COUNT
	.align		4
        /*0034*/ 	.byte	0x02, 0x4a
	.zero		1
	.zero		1


	//----- nvinfo : EIATTR_EXIT_INSTR_OFFSETS
	.align		4
        /*0038*/ 	.byte	0x04, 0x1c
        /*003a*/ 	.short	(.L_13 - .L_12)


	//   ....[0]....
.L_12:
        /*003c*/ 	.word	0x00000090


	//----- nvinfo : EIATTR_CBANK_PARAM_SIZE
	.align		4
.L_13:
        /*0040*/ 	.byte	0x03, 0x19
        /*0042*/ 	.short	0x000c


	//----- nvinfo : EIATTR_PARAM_CBANK
	.align		4
        /*0044*/ 	.byte	0x04, 0x0a
        /*0046*/ 	.short	(.L_15 - .L_14)
	.align		4
.L_14:
        /*0048*/ 	.word	index@(.nv.constant0._Z4loopPii)
        /*004c*/ 	.short	0x0380
        /*004e*/ 	.short	0x000c


	//----- nvinfo : EIATTR_SW_WAR
	.align		4
.L_15:
        /*0050*/ 	.byte	0x04, 0x36
        /*0052*/ 	.short	(.L_17 - .L_16)
.L_16:
        /*0054*/ 	.word	0x00000008
.L_17:


//--------------------- .nv.callgraph             --------------------------
	.section	.nv.callgraph,"",@"SHT_CUDA_CALLGRAPH"
	.align	4
	.sectionentsize	8
	.align		4
        /*0000*/ 	.word	0x00000000
	.align		4
        /*0004*/ 	.word	0xffffffff
	.align		4
        /*0008*/ 	.word	0x00000000
	.align		4
        /*000c*/ 	.word	0xfffffffe
	.align		4
        /*0010*/ 	.word	0x00000000
	.align		4
        /*0014*/ 	.word	0xfffffffd
	.align		4
        /*0018*/ 	.word	0x00000000
	.align		4
        /*001c*/ 	.word	0xfffffffc


//--------------------- .text._Z4loopPii          --------------------------
	.section	.text._Z4loopPii,"ax",@progbits
	.align	128
        .global         _Z4loopPii
        .type           _Z4loopPii,@function
        .size           _Z4loopPii,(.L_x_1 - _Z4loopPii)
        .other          _Z4loopPii,@"STO_CUDA_ENTRY STV_DEFAULT"
_Z4loopPii:
.text._Z4loopPii:
[----:B------:R-:W-:Y:S01]  /*0000*/  LDC R1, c[0x0][0x37c] ;  /* 0x0000df00ff017b82 */ /* 0x000fe20000000800 */
[----:B------:R-:W0:Y:S07]  /*0010*/  S2R R5, SR_TID.X ;  /* 0x0000000000057919 */ /* 0x000e2e0000002100 */
[----:B------:R-:W1:Y:S01]  /*0020*/  LDC.64 R2, c[0x0][0x380] ;  /* 0x0000e000ff027b82 */ /* 0x000e620000000a00 */
[----:B------:R-:W2:Y:S01]  /*0030*/  LDCU.64 UR4, c[0x0][0x358] ;  /* 0x00006b00ff0477ac */ /* 0x000ea20008000a00 */
[----:B------:R-:W-:Y:S01]  /*0040*/  HFMA2 R0, -RZ, RZ, 0, 5.36441802978515625e-07 ;  /* 0x00000009ff007431 */ /* 0x000fe200000001ff */
[C---:B0-----:R-:W-:Y:S01]  /*0050*/  ISETP.NE.AND P0, PT, R5.reuse, RZ, PT ;  /* 0x000000ff0500720c */ /* 0x041fe20003f05270 */
[----:B-1----:R-:W-:-:S03]  /*0060*/  IMAD.WIDE.U32 R2, R5, 0x4, R2 ;  /* 0x0000000405027825 */ /* 0x002fc600078e0002 */
[----:B------:R-:W-:-:S05]  /*0070*/  SEL R5, R0, 0x7, !P0 ;  /* 0x0000000700057807 */ /* 0x000fca0004000000 */
[----:B--2---:R-:W-:Y:S01]  /*0080*/  STG.E desc[UR4][R2.64], R5 ;  /* 0x0000000502007986 */ /* 0x004fe2000c101904 */
[----:B------:R-:W-:Y:S05]  /*0090*/  EXIT ;  /* 0x000000000000794d */ /* 0x000fea0003800000 */
.L_x_0:
[----:B------:R-:W-:-:S00]  /*00a0*/  BRA `(.L_x_0) ;  /* 0xfffffffc00fc7947 */ /* 0x000fc0000383ffff */
[----:B------:R-:W-:-:S00]  /*00b0*/  NOP ;  /* 0x0000000000007918 */ /* 0x000fc00000000000 */
        /* <DEDUP_REMOVED lines=12> */
.L_x_1:


//--------------------- .nv.shared.reserved.0     --------------------------
	.section	.nv.shared.reserved.0,"aw",@nobits
	.weak		__nv_reservedSMEM_offset_0_alias
	.size		__nv_reservedSMEM_offset_0_alias, 0, 64
	.other		__nv_reservedSMEM_offset_0_alias,@"STO_CUDA_RESERVED_SHARED STV_DEFAULT"
__nv_reservedSMEM_offset_0_alias:
	.zero		0
	.zero		64


//--------------------- .nv.constant0._Z4loopPii  --------------------------
	.section	.nv.constant0._Z4loopPii,"a",@progbits
	.sectionflags	@""
	.align	4
.nv.constant0._Z4loopPii:
	.zero		908


//--------------------- SYMBOLS --------------------------

	.type		.nv.reservedSmem.offset0,@object
	.size		.nv.reservedSmem.offset0,0x4
